//
// Generated by NVIDIA NVVM Compiler
//
// Compiler Build ID: CL-36424714
// Cuda compilation tools, release 13.0, V13.0.88
// Based on NVVM 20.0.0
//

.version 9.0
.target sm_100
.address_size 64

	// .globl	_Z3addiPfS_S_

.visible .entry _Z3addiPfS_S_(
	.param .u32 _Z3addiPfS_S__param_0,
	.param .u64 .ptr .align 1 _Z3addiPfS_S__param_1,
	.param .u64 .ptr .align 1 _Z3addiPfS_S__param_2,
	.param .u64 .ptr .align 1 _Z3addiPfS_S__param_3
)
{
	.reg .pred 	%p<7>;
	.reg .b32 	%r<31>;
	.reg .b32 	%f<16>;
	.reg .b64 	%rd<25>;

	ld.param.u32 	%r12, [_Z3addiPfS_S__param_0];
	ld.param.u64 	%rd4, [_Z3addiPfS_S__param_1];
	ld.param.u64 	%rd5, [_Z3addiPfS_S__param_2];
	ld.param.u64 	%rd6, [_Z3addiPfS_S__param_3];
	cvta.to.global.u64 	%rd1, %rd6;
	cvta.to.global.u64 	%rd2, %rd5;
	cvta.to.global.u64 	%rd3, %rd4;
	mov.u32 	%r13, %ctaid.x;
	mov.u32 	%r14, %ntid.x;
	mov.u32 	%r15, %tid.x;
	mad.lo.s32 	%r29, %r13, %r14, %r15;
	mov.u32 	%r16, %nctaid.x;
	mul.lo.s32 	%r2, %r14, %r16;
	setp.ge.s32 	%p1, %r29, %r12;
	@%p1 bra 	$L__BB0_7;
	add.s32 	%r17, %r29, %r2;
	max.s32 	%r18, %r12, %r17;
	setp.lt.s32 	%p2, %r17, %r12;
	selp.u32 	%r19, 1, 0, %p2;
	add.s32 	%r20, %r17, %r19;
	sub.s32 	%r21, %r18, %r20;
	div.u32 	%r22, %r21, %r2;
	add.s32 	%r3, %r22, %r19;
	and.b32  	%r23, %r3, 3;
	setp.eq.s32 	%p3, %r23, 3;
	@%p3 bra 	$L__BB0_4;
	add.s32 	%r24, %r3, 1;
	and.b32  	%r25, %r24, 3;
	neg.s32 	%r27, %r25;
$L__BB0_3:
	.pragma "nounroll";
	mul.wide.s32 	%rd7, %r29, 4;
	add.s64 	%rd8, %rd1, %rd7;
	add.s64 	%rd9, %rd2, %rd7;
	add.s64 	%rd10, %rd3, %rd7;
	ld.global.f32 	%f1, [%rd10];
	ld.global.f32 	%f2, [%rd9];
	add.f32 	%f3, %f1, %f2;
	st.global.f32 	[%rd8], %f3;
	add.s32 	%r29, %r29, %r2;
	add.s32 	%r27, %r27, 1;
	setp.ne.s32 	%p4, %r27, 0;
	@%p4 bra 	$L__BB0_3;
$L__BB0_4:
	setp.lt.u32 	%p5, %r3, 3;
	@%p5 bra 	$L__BB0_7;
	mul.wide.s32 	%rd15, %r2, 4;
	shl.b32 	%r26, %r2, 2;
$L__BB0_6:
	mul.wide.s32 	%rd11, %r29, 4;
	add.s64 	%rd12, %rd3, %rd11;
	ld.global.f32 	%f4, [%rd12];
	add.s64 	%rd13, %rd2, %rd11;
	ld.global.f32 	%f5, [%rd13];
	add.f32 	%f6, %f4, %f5;
	add.s64 	%rd14, %rd1, %rd11;
	st.global.f32 	[%rd14], %f6;
	add.s64 	%rd16, %rd12, %rd15;
	ld.global.f32 	%f7, [%rd16];
	add.s64 	%rd17, %rd13, %rd15;
	ld.global.f32 	%f8, [%rd17];
	add.f32 	%f9, %f7, %f8;
	add.s64 	%rd18, %rd14, %rd15;
	st.global.f32 	[%rd18], %f9;
	add.s64 	%rd19, %rd16, %rd15;
	ld.global.f32 	%f10, [%rd19];
	add.s64 	%rd20, %rd17, %rd15;
	ld.global.f32 	%f11, [%rd20];
	add.f32 	%f12, %f10, %f11;
	add.s64 	%rd21, %rd18, %rd15;
	st.global.f32 	[%rd21], %f12;
	add.s64 	%rd22, %rd19, %rd15;
	ld.global.f32 	%f13, [%rd22];
	add.s64 	%rd23, %rd20, %rd15;
	ld.global.f32 	%f14, [%rd23];
	add.f32 	%f15, %f13, %f14;
	add.s64 	%rd24, %rd21, %rd15;
	st.global.f32 	[%rd24], %f15;
	add.s32 	%r29, %r26, %r29;
	setp.lt.s32 	%p6, %r29, %r12;
	@%p6 bra 	$L__BB0_6;
$L__BB0_7:
	ret;

}
	// .globl	_Z7dot_arriPfS_S_
.visible .entry _Z7dot_arriPfS_S_(
	.param .u32 _Z7dot_arriPfS_S__param_0,
	.param .u64 .ptr .align 1 _Z7dot_arriPfS_S__param_1,
	.param .u64 .ptr .align 1 _Z7dot_arriPfS_S__param_2,
	.param .u64 .ptr .align 1 _Z7dot_arriPfS_S__param_3
)
{
	.reg .pred 	%p<7>;
	.reg .b32 	%r<31>;
	.reg .b32 	%f<16>;
	.reg .b64 	%rd<25>;

	ld.param.u32 	%r12, [_Z7dot_arriPfS_S__param_0];
	ld.param.u64 	%rd4, [_Z7dot_arriPfS_S__param_1];
	ld.param.u64 	%rd5, [_Z7dot_arriPfS_S__param_2];
	ld.param.u64 	%rd6, [_Z7dot_arriPfS_S__param_3];
	cvta.to.global.u64 	%rd1, %rd6;
	cvta.to.global.u64 	%rd2, %rd5;
	cvta.to.global.u64 	%rd3, %rd4;
	mov.u32 	%r13, %ctaid.x;
	mov.u32 	%r14, %ntid.x;
	mov.u32 	%r15, %tid.x;
	mad.lo.s32 	%r29, %r13, %r14, %r15;
	mov.u32 	%r16, %nctaid.x;
	mul.lo.s32 	%r2, %r14, %r16;
	setp.ge.s32 	%p1, %r29, %r12;
	@%p1 bra 	$L__BB1_7;
	add.s32 	%r17, %r29, %r2;
	max.s32 	%r18, %r12, %r17;
	setp.lt.s32 	%p2, %r17, %r12;
	selp.u32 	%r19, 1, 0, %p2;
	add.s32 	%r20, %r17, %r19;
	sub.s32 	%r21, %r18, %r20;
	div.u32 	%r22, %r21, %r2;
	add.s32 	%r3, %r22, %r19;
	and.b32  	%r23, %r3, 3;
	setp.eq.s32 	%p3, %r23, 3;
	@%p3 bra 	$L__BB1_4;
	add.s32 	%r24, %r3, 1;
	and.b32  	%r25, %r24, 3;
	neg.s32 	%r27, %r25;
$L__BB1_3:
	.pragma "nounroll";
	mul.wide.s32 	%rd7, %r29, 4;
	add.s64 	%rd8, %rd1, %rd7;
	add.s64 	%rd9, %rd2, %rd7;
	add.s64 	%rd10, %rd3, %rd7;
	ld.global.f32 	%f1, [%rd10];
	ld.global.f32 	%f2, [%rd9];
	mul.f32 	%f3, %f1, %f2;
	st.global.f32 	[%rd8], %f3;
	add.s32 	%r29, %r29, %r2;
	add.s32 	%r27, %r27, 1;
	setp.ne.s32 	%p4, %r27, 0;
	@%p4 bra 	$L__BB1_3;
$L__BB1_4:
	setp.lt.u32 	%p5, %r3, 3;
	@%p5 bra 	$L__BB1_7;
	mul.wide.s32 	%rd15, %r2, 4;
	shl.b32 	%r26, %r2, 2;
$L__BB1_6:
	mul.wide.s32 	%rd11, %r29, 4;
	add.s64 	%rd12, %rd3, %rd11;
	ld.global.f32 	%f4, [%rd12];
	add.s64 	%rd13, %rd2, %rd11;
	ld.global.f32 	%f5, [%rd13];
	mul.f32 	%f6, %f4, %f5;
	add.s64 	%rd14, %rd1, %rd11;
	st.global.f32 	[%rd14], %f6;
	add.s64 	%rd16, %rd12, %rd15;
	ld.global.f32 	%f7, [%rd16];
	add.s64 	%rd17, %rd13, %rd15;
	ld.global.f32 	%f8, [%rd17];
	mul.f32 	%f9, %f7, %f8;
	add.s64 	%rd18, %rd14, %rd15;
	st.global.f32 	[%rd18], %f9;
	add.s64 	%rd19, %rd16, %rd15;
	ld.global.f32 	%f10, [%rd19];
	add.s64 	%rd20, %rd17, %rd15;
	ld.global.f32 	%f11, [%rd20];
	mul.f32 	%f12, %f10, %f11;
	add.s64 	%rd21, %rd18, %rd15;
	st.global.f32 	[%rd21], %f12;
	add.s64 	%rd22, %rd19, %rd15;
	ld.global.f32 	%f13, [%rd22];
	add.s64 	%rd23, %rd20, %rd15;
	ld.global.f32 	%f14, [%rd23];
	mul.f32 	%f15, %f13, %f14;
	add.s64 	%rd24, %rd21, %rd15;
	st.global.f32 	[%rd24], %f15;
	add.s32 	%r29, %r26, %r29;
	setp.lt.s32 	%p6, %r29, %r12;
	@%p6 bra 	$L__BB1_6;
$L__BB1_7:
	ret;

}


// ===== COMPILED SASS (sm_100) =====

	.target	sm_100

	.elftype	@"ET_EXEC"


//--------------------- .note.nv.tkinfo           --------------------------
	.section	.note.nv.tkinfo,"",@"SHT_NOTE"
	.sectionflags	@"SHF_NOTE_NV_TKINFO"
	.tkinfo
        /*0018*/ 	.word	0x00000002
        /*0030*/ 	.string	""
        /*0030*/ 	.string	"ptxas"
        /*0030*/ 	.string	"Cuda compilation tools, release 13.0, V13.0.88"
        /*0030*/ 	.string	"Build cuda_13.0.r13.0/compiler.36424714_0"
        /*0030*/ 	.string	"-arch sm_100 -m 64 "



//--------------------- .note.nv.cuinfo           --------------------------
	.section	.note.nv.cuinfo,"",@"SHT_NOTE"
	.sectionflags	@"SHF_NOTE_NV_CUINFO"
        /*0018*/ 	.short	0x0002
        /*001a*/ 	.short	0x0064
        /*001c*/ 	.short	0x0082
	.zero		2


//--------------------- .nv.info                  --------------------------
	.section	.nv.info,"",@"SHT_CUDA_INFO"
	.align	4


	//----- nvinfo : EIATTR_REGCOUNT
	.align		4
        /*0000*/ 	.byte	0x04, 0x2f
        /*0002*/ 	.short	(.L_1 - .L_0)
	.align		4
.L_0:
        /*0004*/ 	.word	index@(_Z3addiPfS_S_)
        /*0008*/ 	.word	0x0000001a


	//----- nvinfo : EIATTR_FRAME_SIZE
	.align		4
.L_1:
        /*000c*/ 	.byte	0x04, 0x11
        /*000e*/ 	.short	(.L_3 - .L_2)
	.align		4
.L_2:
        /*0010*/ 	.word	index@(_Z3addiPfS_S_)
        /*0014*/ 	.word	0x00000000


	//----- nvinfo : EIATTR_REGCOUNT
	.align		4
.L_3:
        /*0018*/ 	.byte	0x04, 0x2f
        /*001a*/ 	.short	(.L_5 - .L_4)
	.align		4
.L_4:
        /*001c*/ 	.word	index@(_Z7dot_arriPfS_S_)
        /*0020*/ 	.word	0x0000001a


	//----- nvinfo : EIATTR_FRAME_SIZE
	.align		4
.L_5:
        /*0024*/ 	.byte	0x04, 0x11
        /*0026*/ 	.short	(.L_7 - .L_6)
	.align		4
.L_6:
        /*0028*/ 	.word	index@(_Z7dot_arriPfS_S_)
        /*002c*/ 	.word	0x00000000


	//----- nvinfo : EIATTR_MIN_STACK_SIZE
	.align		4
.L_7:
        /*0030*/ 	.byte	0x04, 0x12
        /*0032*/ 	.short	(.L_9 - .L_8)
	.align		4
.L_8:
        /*0034*/ 	.word	index@(_Z7dot_arriPfS_S_)
        /*0038*/ 	.word	0x00000000


	//----- nvinfo : EIATTR_MIN_STACK_SIZE
	.align		4
.L_9:
        /*003c*/ 	.byte	0x04, 0x12
        /*003e*/ 	.short	(.L_11 - .L_10)
	.align		4
.L_10:
        /*0040*/ 	.word	index@(_Z3addiPfS_S_)
        /*0044*/ 	.word	0x00000000
.L_11:


//--------------------- .nv.compat                --------------------------
	.section	.nv.compat,"",@"SHT_CUDA_COMPAT_INFO"
	.align	4
        /*0000*/ 	.byte	0x02, 0x09, 0x00, 0x00, 0x02, 0x02, 0x01, 0x00, 0x02, 0x05, 0x05, 0x00, 0x03, 0x07, 0x01, 0x01
        /*0010*/ 	.byte	0x02, 0x03, 0x00, 0x00, 0x02, 0x06, 0x01, 0x00, 0x04, 0x0b, 0x08, 0x00, 0x09, 0x00, 0x00, 0x00
        /*0020*/ 	.byte	0x00, 0x00, 0x00, 0x00


//--------------------- .nv.info._Z7dot_arriPfS_S_ --------------------------
	.section	.nv.info._Z7dot_arriPfS_S_,"",@"SHT_CUDA_INFO"
	.sectionflags	@""
	.align	4


	//----- nvinfo : EIATTR_CUDA_API_VERSION
	.align		4
        /*0000*/ 	.byte	0x04, 0x37
        /*0002*/ 	.short	(.L_13 - .L_12)
.L_12:
        /*0004*/ 	.word	0x00000082


	//----- nvinfo : EIATTR_KPARAM_INFO
	.align		4
.L_13:
        /*0008*/ 	.byte	0x04, 0x17
        /*000a*/ 	.short	(.L_15 - .L_14)
.L_14:
        /*000c*/ 	.word	0x00000000
        /*0010*/ 	.short	0x0003
        /*0012*/ 	.short	0x0018
        /*0014*/ 	.byte	0x00, 0xf5, 0x21, 0x00


	//----- nvinfo : EIATTR_KPARAM_INFO
	.align		4
.L_15:
        /*0018*/ 	.byte	0x04, 0x17
        /*001a*/ 	.short	(.L_17 - .L_16)
.L_16:
        /*001c*/ 	.word	0x00000000
        /*0020*/ 	.short	0x0002
        /*0022*/ 	.short	0x0010
        /*0024*/ 	.byte	0x00, 0xf5, 0x21, 0x00


	//----- nvinfo : EIATTR_KPARAM_INFO
	.align		4
.L_17:
        /*0028*/ 	.byte	0x04, 0x17
        /*002a*/ 	.short	(.L_19 - .L_18)
.L_18:
        /*002c*/ 	.word	0x00000000
        /*0030*/ 	.short	0x0001
        /*0032*/ 	.short	0x0008
        /*0034*/ 	.byte	0x00, 0xf5, 0x21, 0x00


	//----- nvinfo : EIATTR_KPARAM_INFO
	.align		4
.L_19:
        /*0038*/ 	.byte	0x04, 0x17
        /*003a*/ 	.short	(.L_21 - .L_20)
.L_20:
        /*003c*/ 	.word	0x00000000
        /*0040*/ 	.short	0x0000
        /*0042*/ 	.short	0x0000
        /*0044*/ 	.byte	0x00, 0xf0, 0x11, 0x00


	//----- nvinfo : EIATTR_SPARSE_MMA_MASK
	.align		4
.L_21:
        /*0048*/ 	.byte	0x03, 0x50
        /*004a*/ 	.short	0x0000


	//----- nvinfo : EIATTR_MAXREG_COUNT
	.align		4
        /*004c*/ 	.byte	0x03, 0x1b
        /*004e*/ 	.short	0x00ff


	//----- nvinfo : EIATTR_MERCURY_ISA_VERSION
	.align		4
        /*0050*/ 	.byte	0x03, 0x5f
        /*0052*/ 	.short	0x0101


	//----- nvinfo : EIATTR_VRC_CTA_INIT_COUNT
	.align		4
        /*0054*/ 	.byte	0x02, 0x4a
	.zero		1
	.zero		1


	//----- nvinfo : EIATTR_EXIT_INSTR_OFFSETS
	.align		4
        /*0058*/ 	.byte	0x04, 0x1c
        /*005a*/ 	.short	(.L_23 - .L_22)


	//   ....[0]....
.L_22:
        /*005c*/ 	.word	0x00000090


	//   ....[1]....
        /*0060*/ 	.word	0x000003a0


	//   ....[2]....
        /*0064*/ 	.word	0x000005d0


	//----- nvinfo : EIATTR_CRS_STACK_SIZE
	.align		4
.L_23:
        /*0068*/ 	.byte	0x04, 0x1e
        /*006a*/ 	.short	(.L_25 - .L_24)
.L_24:
        /*006c*/ 	.word	0x00000000


	//----- nvinfo : EIATTR_CBANK_PARAM_SIZE
	.align		4
.L_25:
        /*0070*/ 	.byte	0x03, 0x19
        /*0072*/ 	.short	0x0020


	//----- nvinfo : EIATTR_PARAM_CBANK
	.align		4
        /*0074*/ 	.byte	0x04, 0x0a
        /*0076*/ 	.short	(.L_27 - .L_26)
	.align		4
.L_26:
        /*0078*/ 	.word	index@(.nv.constant0._Z7dot_arriPfS_S_)
        /*007c*/ 	.short	0x0380
        /*007e*/ 	.short	0x0020


	//----- nvinfo : EIATTR_SW_WAR
	.align		4
.L_27:
        /*0080*/ 	.byte	0x04, 0x36
        /*0082*/ 	.short	(.L_29 - .L_28)
.L_28:
        /*0084*/ 	.word	0x00000008
.L_29:


//--------------------- .nv.info._Z3addiPfS_S_    --------------------------
	.section	.nv.info._Z3addiPfS_S_,"",@"SHT_CUDA_INFO"
	.sectionflags	@""
	.align	4


	//----- nvinfo : EIATTR_CUDA_API_VERSION
	.align		4
        /*0000*/ 	.byte	0x04, 0x37
        /*0002*/ 	.short	(.L_31 - .L_30)
.L_30:
        /*0004*/ 	.word	0x00000082


	//----- nvinfo : EIATTR_KPARAM_INFO
	.align		4
.L_31:
        /*0008*/ 	.byte	0x04, 0x17
        /*000a*/ 	.short	(.L_33 - .L_32)
.L_32:
        /*000c*/ 	.word	0x00000000
        /*0010*/ 	.short	0x0003
        /*0012*/ 	.short	0x0018
        /*0014*/ 	.byte	0x00, 0xf5, 0x21, 0x00


	//----- nvinfo : EIATTR_KPARAM_INFO
	.align		4
.L_33:
        /*0018*/ 	.byte	0x04, 0x17
        /*001a*/ 	.short	(.L_35 - .L_34)
.L_34:
        /*001c*/ 	.word	0x00000000
        /*0020*/ 	.short	0x0002
        /*0022*/ 	.short	0x0010
        /*0024*/ 	.byte	0x00, 0xf5, 0x21, 0x00


	//----- nvinfo : EIATTR_KPARAM_INFO
	.align		4
.L_35:
        /*0028*/ 	.byte	0x04, 0x17
        /*002a*/ 	.short	(.L_37 - .L_36)
.L_36:
        /*002c*/ 	.word	0x00000000
        /*0030*/ 	.short	0x0001
        /*0032*/ 	.short	0x0008
        /*0034*/ 	.byte	0x00, 0xf5, 0x21, 0x00


	//----- nvinfo : EIATTR_KPARAM_INFO
	.align		4
.L_37:
        /*0038*/ 	.byte	0x04, 0x17
        /*003a*/ 	.short	(.L_39 - .L_38)
.L_38:
        /*003c*/ 	.word	0x00000000
        /*0040*/ 	.short	0x0000
        /*0042*/ 	.short	0x0000
        /*0044*/ 	.byte	0x00, 0xf0, 0x11, 0x00


	//----- nvinfo : EIATTR_SPARSE_MMA_MASK
	.align		4
.L_39:
        /*0048*/ 	.byte	0x03, 0x50
        /*004a*/ 	.short	0x0000


	//----- nvinfo : EIATTR_MAXREG_COUNT
	.align		4
        /*004c*/ 	.byte	0x03, 0x1b
        /*004e*/ 	.short	0x00ff


	//----- nvinfo : EIATTR_MERCURY_ISA_VERSION
	.align		4
        /*0050*/ 	.byte	0x03, 0x5f
        /*0052*/ 	.short	0x0101


	//----- nvinfo : EIATTR_VRC_CTA_INIT_COUNT
	.align		4
        /*0054*/ 	.byte	0x02, 0x4a
	.zero		1
	.zero		1


	//----- nvinfo : EIATTR_EXIT_INSTR_OFFSETS
	.align		4
        /*0058*/ 	.byte	0x04, 0x1c
        /*005a*/ 	.short	(.L_41 - .L_40)


	//   ....[0]....
.L_40:
        /*005c*/ 	.word	0x00000090


	//   ....[1]....
        /*0060*/ 	.word	0x000003a0


	//   ....[2]....
        /*0064*/ 	.word	0x000005d0


	//----- nvinfo : EIATTR_CRS_STACK_SIZE
	.align		4
.L_41:
        /*0068*/ 	.byte	0x04, 0x1e
        /*006a*/ 	.short	(.L_43 - .L_42)
.L_42:
        /*006c*/ 	.word	0x00000000


	//----- nvinfo : EIATTR_CBANK_PARAM_SIZE
	.align		4
.L_43:
        /*0070*/ 	.byte	0x03, 0x19
        /*0072*/ 	.short	0x0020


	//----- nvinfo : EIATTR_PARAM_CBANK
	.align		4
        /*0074*/ 	.byte	0x04, 0x0a
        /*0076*/ 	.short	(.L_45 - .L_44)
	.align		4
.L_44:
        /*0078*/ 	.word	index@(.nv.constant0._Z3addiPfS_S_)
        /*007c*/ 	.short	0x0380
        /*007e*/ 	.short	0x0020


	//----- nvinfo : EIATTR_SW_WAR
	.align		4
.L_45:
        /*0080*/ 	.byte	0x04, 0x36
        /*0082*/ 	.short	(.L_47 - .L_46)
.L_46:
        /*0084*/ 	.word	0x00000008
.L_47:


//--------------------- .nv.callgraph             --------------------------
	.section	.nv.callgraph,"",@"SHT_CUDA_CALLGRAPH"
	.align	4
	.sectionentsize	8
	.align		4
        /*0000*/ 	.word	0x00000000
	.align		4
        /*0004*/ 	.word	0xffffffff
	.align		4
        /*0008*/ 	.word	0x00000000
	.align		4
        /*000c*/ 	.word	0xfffffffe
	.align		4
        /*0010*/ 	.word	0x00000000
	.align		4
        /*0014*/ 	.word	0xfffffffd
	.align		4
        /*0018*/ 	.word	0x00000000
	.align		4
        /*001c*/ 	.word	0xfffffffc


//--------------------- .text._Z7dot_arriPfS_S_   --------------------------
	.section	.text._Z7dot_arriPfS_S_,"ax",@progbits
	.align	128
        .global         _Z7dot_arriPfS_S_
        .type           _Z7dot_arriPfS_S_,@function
        .size           _Z7dot_arriPfS_S_,(.L_x_10 - _Z7dot_arriPfS_S_)
        .other          _Z7dot_arriPfS_S_,@"STO_CUDA_ENTRY STV_DEFAULT"
_Z7dot_arriPfS_S_:
.text._Z7dot_arriPfS_S_:
[----:B------:R-:W-:Y:S01]  /*0000*/  LDC R1, c[0x0][0x37c] ;  /* 0x0000df00ff017b82 */ /* 0x000fe20000000800 */
[----:B------:R-:W0:Y:S07]  /*0010*/  S2R R3, SR_TID.X ;  /* 0x0000000000037919 */ /* 0x000e2e0000002100 */
[----:B------:R-:W0:Y:S01]  /*0020*/  S2UR UR4, SR_CTAID.X ;  /* 0x00000000000479c3 */ /* 0x000e220000002500 */
[----:B------:R-:W1:Y:S07]  /*0030*/  LDCU UR6, c[0x0][0x380] ;  /* 0x00007000ff0677ac */ /* 0x000e6e0008000800 */
[----:B------:R-:W0:Y:S01]  /*0040*/  LDC R0, c[0x0][0x360] ;  /* 0x0000d800ff007b82 */ /* 0x000e220000000800 */
[----:B------:R-:W2:Y:S01]  /*0050*/  LDCU UR5, c[0x0][0x370] ;  /* 0x00006e00ff0577ac */ /* 0x000ea20008000800 */
[----:B0-----:R-:W-:-:S02]  /*0060*/  IMAD R3, R0, UR4, R3 ;  /* 0x0000000400037c24 */ /* 0x001fc4000f8e0203 */
[----:B--2---:R-:W-:-:S03]  /*0070*/  IMAD R0, R0, UR5, RZ ;  /* 0x0000000500007c24 */ /* 0x004fc6000f8e02ff */
[----:B-1----:R-:W-:-:S13]  /*0080*/  ISETP.GE.AND P0, PT, R3, UR6, PT ;  /* 0x0000000603007c0c */ /* 0x002fda000bf06270 */
[----:B------:R-:W-:Y:S05]  /*0090*/  @P0 EXIT ;  /* 0x000000000000094d */ /* 0x000fea0003800000 */
[----:B------:R-:W0:Y:S01]  /*00a0*/  I2F.U32.RP R8, R0 ;  /* 0x0000000000087306 */ /* 0x000e220000209000 */
[----:B------:R-:W-:Y:S01]  /*00b0*/  IADD3 R2, PT, PT, R0, R3, RZ ;  /* 0x0000000300027210 */ /* 0x000fe20007ffe0ff */
[----:B------:R-:W1:Y:S01]  /*00c0*/  LDCU.64 UR4, c[0x0][0x358] ;  /* 0x00006b00ff0477ac */ /* 0x000e620008000a00 */
[----:B------:R-:W-:Y:S01]  /*00d0*/  IADD3 R9, PT, PT, RZ, -R0, RZ ;  /* 0x80000000ff097210 */ /* 0x000fe20007ffe0ff */
[----:B------:R-:W-:Y:S01]  /*00e0*/  BSSY.RECONVERGENT B0, `(.L_x_0) ;  /* 0x000002b000007945 */ /* 0x000fe20003800200 */
[C---:B------:R-:W-:Y:S02]  /*00f0*/  ISETP.GE.AND P0, PT, R2.reuse, UR6, PT ;  /* 0x0000000602007c0c */ /* 0x040fe4000bf06270 */
[----:B------:R-:W-:Y:S02]  /*0100*/  VIMNMX R7, PT, PT, R2, UR6, !PT ;  /* 0x0000000602077c48 */ /* 0x000fe4000ffe0100 */
[----:B------:R-:W-:Y:S02]  /*0110*/  SEL R6, RZ, 0x1, P0 ;  /* 0x00000001ff067807 */ /* 0x000fe40000000000 */
[----:B------:R-:W-:-:S02]  /*0120*/  ISETP.NE.U32.AND P2, PT, R0, RZ, PT ;  /* 0x000000ff0000720c */ /* 0x000fc40003f45070 */
[----:B------:R-:W-:Y:S01]  /*0130*/  IADD3 R7, PT, PT, R7, -R2, -R6 ;  /* 0x8000000207077210 */ /* 0x000fe20007ffe806 */
[----:B0-----:R-:W0:Y:S02]  /*0140*/  MUFU.RCP R8, R8 ;  /* 0x0000000800087308 */ /* 0x001e240000001000 */
[----:B0-----:R-:W-:-:S06]  /*0150*/  IADD3 R4, PT, PT, R8, 0xffffffe, RZ ;  /* 0x0ffffffe08047810 */ /* 0x001fcc0007ffe0ff */
[----:B------:R0:W2:Y:S02]  /*0160*/  F2I.FTZ.U32.TRUNC.NTZ R5, R4 ;  /* 0x0000000400057305 */ /* 0x0000a4000021f000 */
[----:B0-----:R-:W-:Y:S02]  /*0170*/  HFMA2 R4, -RZ, RZ, 0, 0 ;  /* 0x00000000ff047431 */ /* 0x001fe400000001ff */
[----:B--2---:R-:W-:-:S04]  /*0180*/  IMAD R9, R9, R5, RZ ;  /* 0x0000000509097224 */ /* 0x004fc800078e02ff */
[----:B------:R-:W-:-:S06]  /*0190*/  IMAD.HI.U32 R8, R5, R9, R4 ;  /* 0x0000000905087227 */ /* 0x000fcc00078e0004 */
[----:B------:R-:W-:-:S05]  /*01a0*/  IMAD.HI.U32 R5, R8, R7, RZ ;  /* 0x0000000708057227 */ /* 0x000fca00078e00ff */
[----:B------:R-:W-:-:S05]  /*01b0*/  IADD3 R2, PT, PT, -R5, RZ, RZ ;  /* 0x000000ff05027210 */ /* 0x000fca0007ffe1ff */
[----:B------:R-:W-:-:S05]  /*01c0*/  IMAD R7, R0, R2, R7 ;  /* 0x0000000200077224 */ /* 0x000fca00078e0207 */
[----:B------:R-:W-:-:S13]  /*01d0*/  ISETP.GE.U32.AND P0, PT, R7, R0, PT ;  /* 0x000000000700720c */ /* 0x000fda0003f06070 */
[----:B------:R-:W-:Y:S02]  /*01e0*/  @P0 IADD3 R7, PT, PT, -R0, R7, RZ ;  /* 0x0000000700070210 */ /* 0x000fe40007ffe1ff */
[----:B------:R-:W-:Y:S02]  /*01f0*/  @P0 IADD3 R5, PT, PT, R5, 0x1, RZ ;  /* 0x0000000105050810 */ /* 0x000fe40007ffe0ff */
[----:B------:R-:W-:-:S13]  /*0200*/  ISETP.GE.U32.AND P1, PT, R7, R0, PT ;  /* 0x000000000700720c */ /* 0x000fda0003f26070 */
[----:B------:R-:W-:Y:S02]  /*0210*/  @P1 IADD3 R5, PT, PT, R5, 0x1, RZ ;  /* 0x0000000105051810 */ /* 0x000fe40007ffe0ff */
[----:B------:R-:W-:-:S04]  /*0220*/  @!P2 LOP3.LUT R5, RZ, R0, RZ, 0x33, !PT ;  /* 0x00000000ff05a212 */ /* 0x000fc800078e33ff */
[----:B------:R-:W-:-:S04]  /*0230*/  IADD3 R2, PT, PT, R6, R5, RZ ;  /* 0x0000000506027210 */ /* 0x000fc80007ffe0ff */
[C---:B------:R-:W-:Y:S02]  /*0240*/  LOP3.LUT R4, R2.reuse, 0x3, RZ, 0xc0, !PT ;  /* 0x0000000302047812 */ /* 0x040fe400078ec0ff */
[----:B------:R-:W-:Y:S02]  /*0250*/  ISETP.GE.U32.AND P1, PT, R2, 0x3, PT ;  /* 0x000000030200780c */ /* 0x000fe40003f26070 */
[----:B------:R-:W-:-:S13]  /*0260*/  ISETP.NE.AND P0, PT, R4, 0x3, PT ;  /* 0x000000030400780c */ /* 0x000fda0003f05270 */
[----:B-1----:R-:W-:Y:S05]  /*0270*/  @!P0 BRA `(.L_x_1) ;  /* 0x0000000000448947 */ /* 0x002fea0003800000 */
[----:B------:R-:W0:Y:S01]  /*0280*/  LDC.64 R4, c[0x0][0x388] ;  /* 0x0000e200ff047b82 */ /* 0x000e220000000a00 */
[----:B------:R-:W-:-:S04]  /*0290*/  IADD3 R2, PT, PT, R2, 0x1, RZ ;  /* 0x0000000102027810 */ /* 0x000fc80007ffe0ff */
[----:B------:R-:W-:-:S03]  /*02a0*/  LOP3.LUT R2, R2, 0x3, RZ, 0xc0, !PT ;  /* 0x0000000302027812 */ /* 0x000fc600078ec0ff */
[----:B------:R-:W1:Y:S01]  /*02b0*/  LDC.64 R6, c[0x0][0x390] ;  /* 0x0000e400ff067b82 */ /* 0x000e620000000a00 */
[----:B------:R-:W-:-:S07]  /*02c0*/  IADD3 R2, PT, PT, -R2, RZ, RZ ;  /* 0x000000ff02027210 */ /* 0x000fce0007ffe1ff */
[----:B------:R-:W2:Y:S02]  /*02d0*/  LDC.64 R8, c[0x0][0x398] ;  /* 0x0000e600ff087b82 */ /* 0x000ea40000000a00 */
.L_x_2:
[----:B-1----:R-:W-:-:S04]  /*02e0*/  IMAD.WIDE R12, R3, 0x4, R6 ;  /* 0x00000004030c7825 */ /* 0x002fc800078e0206 */
[C---:B0-----:R-:W-:Y:S02]  /*02f0*/  IMAD.WIDE R14, R3.reuse, 0x4, R4 ;  /* 0x00000004030e7825 */ /* 0x041fe400078e0204 */
[----:B---3--:R-:W3:Y:S04]  /*0300*/  LDG.E R13, desc[UR4][R12.64] ;  /* 0x000000040c0d7981 */ /* 0x008ee8000c1e1900 */
[----:B------:R-:W3:Y:S01]  /*0310*/  LDG.E R14, desc[UR4][R14.64] ;  /* 0x000000040e0e7981 */ /* 0x000ee2000c1e1900 */
[----:B--2---:R-:W-:Y:S01]  /*0320*/  IMAD.WIDE R10, R3, 0x4, R8 ;  /* 0x00000004030a7825 */ /* 0x004fe200078e0208 */
[----:B------:R-:W-:Y:S02]  /*0330*/  IADD3 R2, PT, PT, R2, 0x1, RZ ;  /* 0x0000000102027810 */ /* 0x000fe40007ffe0ff */
[----:B------:R-:W-:-:S02]  /*0340*/  IADD3 R3, PT, PT, R0, R3, RZ ;  /* 0x0000000300037210 */ /* 0x000fc40007ffe0ff */
[----:B------:R-:W-:Y:S01]  /*0350*/  ISETP.NE.AND P0, PT, R2, RZ, PT ;  /* 0x000000ff0200720c */ /* 0x000fe20003f05270 */
[----:B---3--:R-:W-:-:S05]  /*0360*/  FMUL R17, R14, R13 ;  /* 0x0000000d0e117220 */ /* 0x008fca0000400000 */
[----:B------:R3:W-:Y:S07]  /*0370*/  STG.E desc[UR4][R10.64], R17 ;  /* 0x000000110a007986 */ /* 0x0007ee000c101904 */
[----:B------:R-:W-:Y:S05]  /*0380*/  @P0 BRA `(.L_x_2) ;  /* 0xfffffffc00d40947 */ /* 0x000fea000383ffff */
.L_x_1:
[----:B------:R-:W-:Y:S05]  /*0390*/  BSYNC.RECONVERGENT B0 ;  /* 0x0000000000007941 */ /* 0x000fea0003800200 */
.L_x_0:
[----:B------:R-:W-:Y:S05]  /*03a0*/  @!P1 EXIT ;  /* 0x000000000000994d */ /* 0x000fea0003800000 */
.L_x_3:
[----:B------:R-:W3:Y:S08]  /*03b0*/  LDC.64 R4, c[0x0][0x388] ;  /* 0x0000e200ff047b82 */ /* 0x000ef00000000a00 */
[----:B------:R-:W0:Y:S01]  /*03c0*/  LDC.64 R6, c[0x0][0x390] ;  /* 0x0000e400ff067b82 */ /* 0x000e220000000a00 */
[----:B---3--:R-:W-:-:S07]  /*03d0*/  IMAD.WIDE R10, R3, 0x4, R4 ;  /* 0x00000004030a7825 */ /* 0x008fce00078e0204 */
[----:B------:R-:W1:Y:S01]  /*03e0*/  LDC.64 R4, c[0x0][0x398] ;  /* 0x0000e600ff047b82 */ /* 0x000e620000000a00 */
[----:B--2---:R-:W2:Y:S01]  /*03f0*/  LDG.E R2, desc[UR4][R10.64] ;  /* 0x000000040a027981 */ /* 0x004ea2000c1e1900 */
[----:B0-----:R-:W-:-:S05]  /*0400*/  IMAD.WIDE R12, R3, 0x4, R6 ;  /* 0x00000004030c7825 */ /* 0x001fca00078e0206 */
[----:B------:R-:W2:Y:S01]  /*0410*/  LDG.E R7, desc[UR4][R12.64] ;  /* 0x000000040c077981 */ /* 0x000ea2000c1e1900 */
[----:B-1----:R-:W-:-:S04]  /*0420*/  IMAD.WIDE R16, R3, 0x4, R4 ;  /* 0x0000000403107825 */ /* 0x002fc800078e0204 */
[----:B------:R-:W-:-:S04]  /*0430*/  IMAD.WIDE R4, R0, 0x4, R10 ;  /* 0x0000000400047825 */ /* 0x000fc800078e020a */
[----:B--2---:R-:W-:Y:S01]  /*0440*/  FMUL R19, R2, R7 ;  /* 0x0000000702137220 */ /* 0x004fe20000400000 */
[----:B------:R-:W-:-:S04]  /*0450*/  IMAD.WIDE R6, R0, 0x4, R12 ;  /* 0x0000000400067825 */ /* 0x000fc800078e020c */
[----:B------:R0:W-:Y:S04]  /*0460*/  STG.E desc[UR4][R16.64], R19 ;  /* 0x0000001310007986 */ /* 0x0001e8000c101904 */
[----:B------:R-:W2:Y:S04]  /*0470*/  LDG.E R2, desc[UR4][R4.64] ;  /* 0x0000000404027981 */ /* 0x000ea8000c1e1900 */
[----:B------:R-:W2:Y:S01]  /*0480*/  LDG.E R15, desc[UR4][R6.64] ;  /* 0x00000004060f7981 */ /* 0x000ea2000c1e1900 */
[----:B------:R-:W-:-:S04]  /*0490*/  IMAD.WIDE R8, R0, 0x4, R16 ;  /* 0x0000000400087825 */ /* 0x000fc800078e0210 */
[----:B------:R-:W-:-:S04]  /*04a0*/  IMAD.WIDE R10, R0, 0x4, R4 ;  /* 0x00000004000a7825 */ /* 0x000fc800078e0204 */
[----:B------:R-:W-:-:S04]  /*04b0*/  IMAD.WIDE R12, R0, 0x4, R6 ;  /* 0x00000004000c7825 */ /* 0x000fc800078e0206 */
[----:B--2---:R-:W-:-:S05]  /*04c0*/  FMUL R21, R2, R15 ;  /* 0x0000000f02157220 */ /* 0x004fca0000400000 */
        /* <DEDUP_REMOVED lines=8> */
[----:B------:R-:W1:Y:S04]  /*0550*/  LDG.E R4, desc[UR4][R4.64] ;  /* 0x0000000404047981 */ /* 0x000e68000c1e1900 */
[----:B------:R-:W1:Y:S01]  /*0560*/  LDG.E R7, desc[UR4][R6.64] ;  /* 0x0000000406077981 */ /* 0x000e62000c1e1900 */
[C---:B0-----:R-:W-:Y:S01]  /*0570*/  IMAD.WIDE R16, R0.reuse, 0x4, R14 ;  /* 0x0000000400107825 */ /* 0x041fe200078e020e */
[----:B------:R-:W-:-:S04]  /*0580*/  LEA R3, R0, R3, 0x2 ;  /* 0x0000000300037211 */ /* 0x000fc800078e10ff */
[----:B------:R-:W-:Y:S01]  /*0590*/  ISETP.GE.AND P0, PT, R3, UR6, PT ;  /* 0x0000000603007c0c */ /* 0x000fe2000bf06270 */
[----:B-1----:R-:W-:-:S05]  /*05a0*/  FMUL R9, R4, R7 ;  /* 0x0000000704097220 */ /* 0x002fca0000400000 */
[----:B------:R2:W-:Y:S07]  /*05b0*/  STG.E desc[UR4][R16.64], R9 ;  /* 0x0000000910007986 */ /* 0x0005ee000c101904 */
[----:B------:R-:W-:Y:S05]  /*05c0*/  @!P0 BRA `(.L_x_3) ;  /* 0xfffffffc00788947 */ /* 0x000fea000383ffff */
[----:B------:R-:W-:Y:S05]  /*05d0*/  EXIT ;  /* 0x000000000000794d */ /* 0x000fea0003800000 */
.L_x_4:
[----:B------:R-:W-:-:S00]  /*05e0*/  BRA `(.L_x_4) ;  /* 0xfffffffc00fc7947 */ /* 0x000fc0000383ffff */
[----:B------:R-:W-:-:S00]  /*05f0*/  NOP ;  /* 0x0000000000007918 */ /* 0x000fc00000000000 */
        /* <DEDUP_REMOVED lines=8> */
.L_x_10:


//--------------------- .text._Z3addiPfS_S_       --------------------------
	.section	.text._Z3addiPfS_S_,"ax",@progbits
	.align	128
        .global         _Z3addiPfS_S_
        .type           _Z3addiPfS_S_,@function
        .size           _Z3addiPfS_S_,(.L_x_11 - _Z3addiPfS_S_)
        .other          _Z3addiPfS_S_,@"STO_CUDA_ENTRY STV_DEFAULT"
_Z3addiPfS_S_:
.text._Z3addiPfS_S_:
        /* <DEDUP_REMOVED lines=46> */
.L_x_7:
        /* <DEDUP_REMOVED lines=8> */
[----:B---3--:R-:W-:-:S05]  /*0360*/  FADD R17, R14, R13 ;  /* 0x0000000d0e117221 */ /* 0x008fca0000000000 */
[----:B------:R3:W-:Y:S07]  /*0370*/  STG.E desc[UR4][R10.64], R17 ;  /* 0x000000110a007986 */ /* 0x0007ee000c101904 */
[----:B------:R-:W-:Y:S05]  /*0380*/  @P0 BRA `(.L_x_7) ;  /* 0xfffffffc00d40947 */ /* 0x000fea000383ffff */
.L_x_6:
[----:B------:R-:W-:Y:S05]  /*0390*/  BSYNC.RECONVERGENT B0 ;  /* 0x0000000000007941 */ /* 0x000fea0003800200 */
.L_x_5:
[----:B------:R-:W-:Y:S05]  /*03a0*/  @!P1 EXIT ;  /* 0x000000000000994d */ /* 0x000fea0003800000 */
.L_x_8:
        /* <DEDUP_REMOVED lines=9> */
[----:B--2---:R-:W-:Y:S01]  /*0440*/  FADD R19, R2, R7 ;  /* 0x0000000702137221 */ /* 0x004fe20000000000 */
[----:B------:R-:W-:-:S04]  /*0450*/  IMAD.WIDE R6, R0, 0x4, R12 ;  /* 0x0000000400067825 */ /* 0x000fc800078e020c */
[----:B------:R0:W-:Y:S04]  /*0460*/  STG.E desc[UR4][R16.64], R19 ;  /* 0x0000001310007986 */ /* 0x0001e8000c101904 */
[----:B------:R-:W2:Y:S04]  /*0470*/  LDG.E R2, desc[UR4][R4.64] ;  /* 0x0000000404027981 */ /* 0x000ea8000c1e1900 */
[----:B------:R-:W2:Y:S01]  /*0480*/  LDG.E R15, desc[UR4][R6.64] ;  /* 0x00000004060f7981 */ /* 0x000ea2000c1e1900 */
[----:B------:R-:W-:-:S04]  /*0490*/  IMAD.WIDE R8, R0, 0x4, R16 ;  /* 0x0000000400087825 */ /* 0x000fc800078e0210 */
[----:B------:R-:W-:-:S04]  /*04a0*/  IMAD.WIDE R10, R0, 0x4, R4 ;  /* 0x00000004000a7825 */ /* 0x000fc800078e0204 */
[----:B------:R-:W-:-:S04]  /*04b0*/  IMAD.WIDE R12, R0, 0x4, R6 ;  /* 0x00000004000c7825 */ /* 0x000fc800078e0206 */
[----:B--2---:R-:W-:-:S05]  /*04c0*/  FADD R21, R2, R15 ;  /* 0x0000000f02157221 */ /* 0x004fca0000000000 */
        /* <DEDUP_REMOVED lines=8> */
[----:B------:R-:W1:Y:S04]  /*0550*/  LDG.E R4, desc[UR4][R4.64] ;  /* 0x0000000404047981 */ /* 0x000e68000c1e1900 */
[----:B------:R-:W1:Y:S01]  /*0560*/  LDG.E R7, desc[UR4][R6.64] ;  /* 0x0000000406077981 */ /* 0x000e62000c1e1900 */
[C---:B0-----:R-:W-:Y:S01]  /*0570*/  IMAD.WIDE R16, R0.reuse, 0x4, R14 ;  /* 0x0000000400107825 */ /* 0x041fe200078e020e */
[----:B------:R-:W-:-:S04]  /*0580*/  LEA R3, R0, R3, 0x2 ;  /* 0x0000000300037211 */ /* 0x000fc800078e10ff */
[----:B------:R-:W-:Y:S01]  /*0590*/  ISETP.GE.AND P0, PT, R3, UR6, PT ;  /* 0x0000000603007c0c */ /* 0x000fe2000bf06270 */
[----:B-1----:R-:W-:-:S05]  /*05a0*/  FADD R9, R4, R7 ;  /* 0x0000000704097221 */ /* 0x002fca0000000000 */
[----:B------:R2:W-:Y:S07]  /*05b0*/  STG.E desc[UR4][R16.64], R9 ;  /* 0x0000000910007986 */ /* 0x0005ee000c101904 */
[----:B------:R-:W-:Y:S05]  /*05c0*/  @!P0 BRA `(.L_x_8) ;  /* 0xfffffffc00788947 */ /* 0x000fea000383ffff */
[----:B------:R-:W-:Y:S05]  /*05d0*/  EXIT ;  /* 0x000000000000794d */ /* 0x000fea0003800000 */
.L_x_9:
        /* <DEDUP_REMOVED lines=10> */
.L_x_11:


//--------------------- .nv.shared.reserved.0     --------------------------
	.section	.nv.shared.reserved.0,"aw",@nobits
	.weak		__nv_reservedSMEM_offset_0_alias
	.size		__nv_reservedSMEM_offset_0_alias, 0, 64
	.other		__nv_reservedSMEM_offset_0_alias,@"STO_CUDA_RESERVED_SHARED STV_DEFAULT"
__nv_reservedSMEM_offset_0_alias:
	.zero		0
	.zero		64


//--------------------- .nv.constant0._Z7dot_arriPfS_S_ --------------------------
	.section	.nv.constant0._Z7dot_arriPfS_S_,"a",@progbits
	.sectionflags	@""
	.align	4
.nv.constant0._Z7dot_arriPfS_S_:
	.zero		928


//--------------------- .nv.constant0._Z3addiPfS_S_ --------------------------
	.section	.nv.constant0._Z3addiPfS_S_,"a",@progbits
	.sectionflags	@""
	.align	4
.nv.constant0._Z3addiPfS_S_:
	.zero		928


//--------------------- SYMBOLS --------------------------

	.type		.nv.reservedSmem.offset0,@object
	.size		.nv.reservedSmem.offset0,0x4
